	.headerflags	@"EF_CUDA_TEXMODE_UNIFIED EF_CUDA_64BIT_ADDRESS EF_CUDA_ACCELERATORS EF_CUDA_SM90 EF_CUDA_VIRTUAL_SM(EF_CUDA_SM90)"
	.elftype	@"ET_EXEC"


//--------------------- .nv.info                  --------------------------
	.section	.nv.info,"",@"SHT_CUDA_INFO"
	.align	4


	//----- nvinfo : EIATTR_REGCOUNT
	.align		4
        /*0000*/ 	.byte	0x04, 0x2f
        /*0002*/ 	.short	(.L_3 - .L_2)
	.align		4
.L_2:
        /*0004*/ 	.word	index@(triton_poi_fused__native_batch_norm_legit_no_training_add_relu_18)
        /*0008*/ 	.word	0x00000014


	//----- nvinfo : EIATTR_MIN_STACK_SIZE
	.align		4
.L_3:
        /*000c*/ 	.byte	0x04, 0x12
        /*000e*/ 	.short	(.L_5 - .L_4)
	.align		4
.L_4:
        /*0010*/ 	.word	index@(triton_poi_fused__native_batch_norm_legit_no_training_add_relu_18)
        /*0014*/ 	.word	0x00000000


	//----- nvinfo : EIATTR_FRAME_SIZE
	.align		4
.L_5:
        /*0018*/ 	.byte	0x04, 0x11
        /*001a*/ 	.short	(.L_7 - .L_6)
	.align		4
.L_6:
        /*001c*/ 	.word	index@(triton_poi_fused__native_batch_norm_legit_no_training_add_relu_18)
        /*0020*/ 	.word	0x00000000


	//----- nvinfo : EIATTR_MIN_STACK_SIZE
	.align		4
.L_7:
        /*0024*/ 	.byte	0x04, 0x12
        /*0026*/ 	.short	(.L_9 - .L_8)
	.align		4
.L_8:
        /*0028*/ 	.word	index@(triton_poi_fused__native_batch_norm_legit_no_training_add_relu_18)
        /*002c*/ 	.word	0x00000000
.L_9:


//--------------------- .nv.info.triton_poi_fused__native_batch_norm_legit_no_training_add_relu_18 --------------------------
	.section	.nv.info.triton_poi_fused__native_batch_norm_legit_no_training_add_relu_18,"",@"SHT_CUDA_INFO"
	.sectionflags	@""
	.align	4


	//----- nvinfo : EIATTR_CUDA_API_VERSION
	.align		4
        /*0000*/ 	.byte	0x04, 0x37
        /*0002*/ 	.short	(.L_11 - .L_10)
.L_10:
        /*0004*/ 	.word	0x0000007c


	//----- nvinfo : EIATTR_KPARAM_INFO
	.align		4
.L_11:
        /*0008*/ 	.byte	0x04, 0x17
        /*000a*/ 	.short	(.L_13 - .L_12)
.L_12:
        /*000c*/ 	.word	0x00000000
        /*0010*/ 	.short	0x0007
        /*0012*/ 	.short	0x0038
        /*0014*/ 	.byte	0x00, 0xf0, 0x11, 0x00


	//----- nvinfo : EIATTR_KPARAM_INFO
	.align		4
.L_13:
        /*0018*/ 	.byte	0x04, 0x17
        /*001a*/ 	.short	(.L_15 - .L_14)
.L_14:
        /*001c*/ 	.word	0x00000000
        /*0020*/ 	.short	0x0006
        /*0022*/ 	.short	0x0030
        /*0024*/ 	.byte	0x00, 0xf4, 0x21, 0x00


	//----- nvinfo : EIATTR_KPARAM_INFO
	.align		4
.L_15:
        /*0028*/ 	.byte	0x04, 0x17
        /*002a*/ 	.short	(.L_17 - .L_16)
.L_16:
        /*002c*/ 	.word	0x00000000
        /*0030*/ 	.short	0x0005
        /*0032*/ 	.short	0x0028
        /*0034*/ 	.byte	0x00, 0xf4, 0x21, 0x00


	//----- nvinfo : EIATTR_KPARAM_INFO
	.align		4
.L_17:
        /*0038*/ 	.byte	0x04, 0x17
        /*003a*/ 	.short	(.L_19 - .L_18)
.L_18:
        /*003c*/ 	.word	0x00000000
        /*0040*/ 	.short	0x0004
        /*0042*/ 	.short	0x0020
        /*0044*/ 	.byte	0x00, 0xf4, 0x21, 0x00


	//----- nvinfo : EIATTR_KPARAM_INFO
	.align		4
.L_19:
        /*0048*/ 	.byte	0x04, 0x17
        /*004a*/ 	.short	(.L_21 - .L_20)
.L_20:
        /*004c*/ 	.word	0x00000000
        /*0050*/ 	.short	0x0003
        /*0052*/ 	.short	0x0018
        /*0054*/ 	.byte	0x00, 0xf4, 0x21, 0x00


	//----- nvinfo : EIATTR_KPARAM_INFO
	.align		4
.L_21:
        /*0058*/ 	.byte	0x04, 0x17
        /*005a*/ 	.short	(.L_23 - .L_22)
.L_22:
        /*005c*/ 	.word	0x00000000
        /*0060*/ 	.short	0x0002
        /*0062*/ 	.short	0x0010
        /*0064*/ 	.byte	0x00, 0xf4, 0x21, 0x00


	//----- nvinfo : EIATTR_KPARAM_INFO
	.align		4
.L_23:
        /*0068*/ 	.byte	0x04, 0x17
        /*006a*/ 	.short	(.L_25 - .L_24)
.L_24:
        /*006c*/ 	.word	0x00000000
        /*0070*/ 	.short	0x0001
        /*0072*/ 	.short	0x0008
        /*0074*/ 	.byte	0x00, 0xf4, 0x21, 0x00


	//----- nvinfo : EIATTR_KPARAM_INFO
	.align		4
.L_25:
        /*0078*/ 	.byte	0x04, 0x17
        /*007a*/ 	.short	(.L_27 - .L_26)
.L_26:
        /*007c*/ 	.word	0x00000000
        /*0080*/ 	.short	0x0000
        /*0082*/ 	.short	0x0000
        /*0084*/ 	.byte	0x00, 0xf4, 0x21, 0x00


	//----- nvinfo : EIATTR_SPARSE_MMA_MASK
	.align		4
.L_27:
        /*0088*/ 	.byte	0x03, 0x50
        /*008a*/ 	.short	0x0000


	//----- nvinfo : EIATTR_MAXREG_COUNT
	.align		4
        /*008c*/ 	.byte	0x03, 0x1b
        /*008e*/ 	.short	0x00ff


	//----- nvinfo : EIATTR_EXIT_INSTR_OFFSETS
	.align		4
        /*0090*/ 	.byte	0x04, 0x1c
        /*0092*/ 	.short	(.L_29 - .L_28)


	//   ....[0]....
.L_28:
        /*0094*/ 	.word	0x00000420


	//----- nvinfo : EIATTR_REQNTID
	.align		4
.L_29:
        /*0098*/ 	.byte	0x04, 0x10
        /*009a*/ 	.short	(.L_31 - .L_30)
.L_30:
        /*009c*/ 	.word	0x00000080
        /*00a0*/ 	.word	0x00000001
        /*00a4*/ 	.word	0x00000001


	//----- nvinfo : EIATTR_CBANK_PARAM_SIZE
	.align		4
.L_31:
        /*00a8*/ 	.byte	0x03, 0x19
        /*00aa*/ 	.short	0x003c


	//----- nvinfo : EIATTR_PARAM_CBANK
	.align		4
        /*00ac*/ 	.byte	0x04, 0x0a
        /*00ae*/ 	.short	(.L_33 - .L_32)
	.align		4
.L_32:
        /*00b0*/ 	.word	index@(.nv.constant0.triton_poi_fused__native_batch_norm_legit_no_training_add_relu_18)
        /*00b4*/ 	.short	0x0210
        /*00b6*/ 	.short	0x003c


	//----- nvinfo : EIATTR_SW_WAR
	.align		4
.L_33:
        /*00b8*/ 	.byte	0x04, 0x36
        /*00ba*/ 	.short	(.L_35 - .L_34)
.L_34:
        /*00bc*/ 	.word	0x00000008
.L_35:


//--------------------- .nv.callgraph             --------------------------
	.section	.nv.callgraph,"",@"SHT_CUDA_CALLGRAPH"
	.align	4
	.sectionentsize	8
	.align		4
        /*0000*/ 	.word	0x00000000
	.align		4
        /*0004*/ 	.word	0xffffffff
	.align		4
        /*0008*/ 	.word	0x00000000
	.align		4
        /*000c*/ 	.word	0xfffffffe
	.align		4
        /*0010*/ 	.word	0x00000000
	.align		4
        /*0014*/ 	.word	0xfffffffd
	.align		4
        /*0018*/ 	.word	0x00000000
	.align		4
        /*001c*/ 	.word	0xfffffffc


//--------------------- .nv.constant4             --------------------------
	.section	.nv.constant4,"a",@progbits
	.align	8
	.align		8
.nv.constant4:
        /*0000*/ 	.dword	_$_str
	.align		8
        /*0008*/ 	.dword	_$_str_$_2


//--------------------- .text.triton_poi_fused__native_batch_norm_legit_no_training_add_relu_18 --------------------------
	.section	.text.triton_poi_fused__native_batch_norm_legit_no_training_add_relu_18,"ax",@progbits
	.align	128
        .global         triton_poi_fused__native_batch_norm_legit_no_training_add_relu_18
        .type           triton_poi_fused__native_batch_norm_legit_no_training_add_relu_18,@function
        .size           triton_poi_fused__native_batch_norm_legit_no_training_add_relu_18,(.L_x_1 - triton_poi_fused__native_batch_norm_legit_no_training_add_relu_18)
        .other          triton_poi_fused__native_batch_norm_legit_no_training_add_relu_18,@"STO_CUDA_ENTRY STV_DEFAULT"
triton_poi_fused__native_batch_norm_legit_no_training_add_relu_18:
.text.triton_poi_fused__native_batch_norm_legit_no_training_add_relu_18:
[----:B------:R-:W-:Y:S01]  /*0000*/  LDC R1, c[0x0][0x28] ;  /* 0x00000a00ff017b82 */ /* 0x000fe20000000800 */
[----:B------:R-:W1:Y:S07]  /*0010*/  S2R R0, SR_TID.X ;  /* 0x0000000000007919 */ /* 0x000e6e0000002100 */
[----:B------:R-:W2:Y:S01]  /*0020*/  LDC.64 R2, c[0x0][0x220] ;  /* 0x00008800ff027b82 */ /* 0x000ea20000000a00 */
[----:B------:R-:W-:Y:S01]  /*0030*/  ULDC.64 UR4, c[0x0][0x208] ;  /* 0x0000820000047ab9 */ /* 0x000fe20000000a00 */
[----:B------:R-:W3:Y:S06]  /*0040*/  S2R R7, SR_CTAID.X ;  /* 0x0000000000077919 */ /* 0x000eec0000002500 */
[----:B------:R-:W4:Y:S08]  /*0050*/  LDC.64 R8, c[0x0][0x228] ;  /* 0x00008a00ff087b82 */ /* 0x000f300000000a00 */
[----:B------:R-:W5:Y:S08]  /*0060*/  LDC.64 R10, c[0x0][0x230] ;  /* 0x00008c00ff0a7b82 */ /* 0x000f700000000a00 */
[----:B------:R-:W4:Y:S01]  /*0070*/  LDC.64 R12, c[0x0][0x238] ;  /* 0x00008e00ff0c7b82 */ /* 0x000f220000000a00 */
[----:B-1----:R-:W-:-:S02]  /*0080*/  SHF.L.U32 R0, R0, 0x1, RZ ;  /* 0x0000000100007819 */ /* 0x002fc400000006ff */
[----:B---3--:R-:W-:Y:S02]  /*0090*/  SHF.R.S32.HI R5, RZ, 0x17, R7 ;  /* 0x00000017ff057819 */ /* 0x008fe40000011407 */
[----:B------:R-:W-:Y:S02]  /*00a0*/  LOP3.LUT R0, R0, 0xfe, RZ, 0xc0, !PT ;  /* 0x000000fe00007812 */ /* 0x000fe400078ec0ff */
[----:B------:R-:W-:Y:S02]  /*00b0*/  SGXT R5, R5, 0x1 ;  /* 0x000000010505781a */ /* 0x000fe40000000200 */
[----:B------:R-:W-:Y:S02]  /*00c0*/  LEA R0, R7, R0, 0x8 ;  /* 0x0000000007007211 */ /* 0x000fe400078e40ff */
[----:B------:R-:W1:Y:S02]  /*00d0*/  LDC.64 R6, c[0x0][0x218] ;  /* 0x00008600ff067b82 */ /* 0x000e640000000a00 */
[----:B------:R-:W-:-:S04]  /*00e0*/  LEA.HI R5, R5, R0, RZ, 0x8 ;  /* 0x0000000005057211 */ /* 0x000fc800078f40ff */
[----:B------:R-:W-:-:S04]  /*00f0*/  LOP3.LUT R5, R5, 0xffffff00, RZ, 0xc0, !PT ;  /* 0xffffff0005057812 */ /* 0x000fc800078ec0ff */
[----:B------:R-:W-:Y:S02]  /*0100*/  IADD3 R15, R0, -R5, RZ ;  /* 0x80000005000f7210 */ /* 0x000fe40007ffe0ff */
[----:B------:R-:W3:Y:S03]  /*0110*/  LDC.64 R4, c[0x0][0x210] ;  /* 0x00008400ff047b82 */ /* 0x000ee60000000a00 */
[----:B--2---:R-:W-:-:S06]  /*0120*/  IMAD.WIDE R2, R15, 0x4, R2 ;  /* 0x000000040f027825 */ /* 0x004fcc00078e0202 */
[----:B------:R-:W2:Y:S01]  /*0130*/  LDG.E.EL.64 R2, desc[UR4][R2.64] ;  /* 0x0000000402027981 */ /* 0x000ea2000c2e1b00 */
[----:B-1----:R-:W-:-:S04]  /*0140*/  IMAD.WIDE R6, R15, 0x4, R6 ;  /* 0x000000040f067825 */ /* 0x002fc800078e0206 */
[C---:B----4-:R-:W-:Y:S02]  /*0150*/  IMAD.WIDE R8, R15.reuse, 0x4, R8 ;  /* 0x000000040f087825 */ /* 0x050fe400078e0208 */
[----:B------:R-:W4:Y:S02]  /*0160*/  LDG.E.EL.64 R6, desc[UR4][R6.64] ;  /* 0x0000000406067981 */ /* 0x000f24000c2e1b00 */
[----:B-----5:R-:W-:Y:S02]  /*0170*/  IMAD.WIDE R10, R15, 0x4, R10 ;  /* 0x000000040f0a7825 */ /* 0x020fe400078e020a */
[----:B------:R-:W5:Y:S02]  /*0180*/  LDG.E.EL.64 R8, desc[UR4][R8.64] ;  /* 0x0000000408087981 */ /* 0x000f64000c2e1b00 */
[C---:B---3--:R-:W-:Y:S02]  /*0190*/  IMAD.WIDE R4, R0.reuse, 0x4, R4 ;  /* 0x0000000400047825 */ /* 0x048fe400078e0204 */
[----:B------:R-:W5:Y:S04]  /*01a0*/  LDG.E.EL.64 R10, desc[UR4][R10.64] ;  /* 0x000000040a0a7981 */ /* 0x000f68000c2e1b00 */
[----:B------:R-:W4:Y:S01]  /*01b0*/  LDG.E.64 R4, desc[UR4][R4.64] ;  /* 0x0000000404047981 */ /* 0x000f22000c1e1b00 */
[----:B0-----:R-:W-:-:S06]  /*01c0*/  IMAD.WIDE R12, R0, 0x4, R12 ;  /* 0x00000004000c7825 */ /* 0x001fcc00078e020c */
[----:B------:R-:W3:Y:S01]  /*01d0*/  LDG.E.64 R12, desc[UR4][R12.64] ;  /* 0x000000040c0c7981 */ /* 0x000ee2000c1e1b00 */
[----:B------:R-:W-:Y:S01]  /*01e0*/  HFMA2.MMA R16, -RZ, RZ, 1.625, 0 ;  /* 0x3e800000ff107435 */ /* 0x000fe200000001ff */
[----:B--2---:R-:W-:Y:S01]  /*01f0*/  FADD R2, R2, 9.9999997473787516356e-06 ;  /* 0x3727c5ac02027421 */ /* 0x004fe20000000000 */
[----:B------:R-:W-:-:S03]  /*0200*/  FADD R3, R3, 9.9999997473787516356e-06 ;  /* 0x3727c5ac03037421 */ /* 0x000fc60000000000 */
[----:B------:R-:W0:Y:S08]  /*0210*/  MUFU.SQRT R14, R2 ;  /* 0x00000002000e7308 */ /* 0x000e300000002000 */
[----:B------:R1:W2:Y:S01]  /*0220*/  MUFU.SQRT R15, R3 ;  /* 0x00000003000f7308 */ /* 0x0002a20000002000 */
[C---:B0-----:R-:W-:Y:S02]  /*0230*/  FSETP.GT.AND P0, PT, R14.reuse, 8.50705917302346158658e+37, PT ;  /* 0x7e8000000e00780b */ /* 0x041fe40003f04000 */
[----:B------:R-:W-:Y:S01]  /*0240*/  FSETP.GEU.AND P2, PT, R14, 1.175494350822287508e-38, PT ;  /* 0x008000000e00780b */ /* 0x000fe20003f4e000 */
[----:B-1----:R-:W0:Y:S01]  /*0250*/  LDC.64 R2, c[0x0][0x240] ;  /* 0x00009000ff027b82 */ /* 0x002e220000000a00 */
[----:B--2---:R-:W-:-:S02]  /*0260*/  FSETP.GT.AND P1, PT, R15, 8.50705917302346158658e+37, PT ;  /* 0x7e8000000f00780b */ /* 0x004fc40003f24000 */
[----:B------:R-:W-:-:S07]  /*0270*/  FSETP.GEU.AND P3, PT, R15, 1.175494350822287508e-38, PT ;  /* 0x008000000f00780b */ /* 0x000fce0003f6e000 */
[----:B------:R-:W-:-:S04]  /*0280*/  @P0 FMUL R14, R14, 0.25 ;  /* 0x3e8000000e0e0820 */ /* 0x000fc80000400000 */
[----:B------:R-:W-:Y:S01]  /*0290*/  @!P2 FMUL R14, R14, 16777216 ;  /* 0x4b8000000e0ea820 */ /* 0x000fe20000400000 */
[----:B------:R-:W-:-:S04]  /*02a0*/  @P1 FMUL R15, R15, 0.25 ;  /* 0x3e8000000f0f1820 */ /* 0x000fc80000400000 */
[----:B------:R-:W-:Y:S01]  /*02b0*/  @!P3 FMUL R15, R15, 16777216 ;  /* 0x4b8000000f0fb820 */ /* 0x000fe20000400000 */
[----:B------:R-:W1:Y:S01]  /*02c0*/  MUFU.RCP R14, R14 ;  /* 0x0000000e000e7308 */ /* 0x000e620000001000 */
[----:B------:R-:W-:-:S07]  /*02d0*/  FSEL R17, R16, 1, P0 ;  /* 0x3f80000010117808 */ /* 0x000fce0000000000 */
[----:B------:R-:W2:Y:S01]  /*02e0*/  MUFU.RCP R15, R15 ;  /* 0x0000000f000f7308 */ /* 0x000ea20000001000 */
[----:B------:R-:W-:Y:S01]  /*02f0*/  FSEL R16, R16, 1, P1 ;  /* 0x3f80000010107808 */ /* 0x000fe20000800000 */
[----:B------:R-:W-:Y:S01]  /*0300*/  @!P2 FMUL R17, R17, 16777216 ;  /* 0x4b8000001111a820 */ /* 0x000fe20000400000 */
[----:B----4-:R-:W-:-:S03]  /*0310*/  FADD R4, R4, -R6 ;  /* 0x8000000604047221 */ /* 0x010fc60000000000 */
[----:B------:R-:W-:Y:S01]  /*0320*/  @!P3 FMUL R16, R16, 16777216 ;  /* 0x4b8000001010b820 */ /* 0x000fe20000400000 */
[----:B-1----:R-:W-:Y:S01]  /*0330*/  FMUL R17, R14, R17 ;  /* 0x000000110e117220 */ /* 0x002fe20000400000 */
[----:B------:R-:W-:-:S03]  /*0340*/  FADD R5, R5, -R7 ;  /* 0x8000000705057221 */ /* 0x000fc60000000000 */
[----:B------:R-:W-:Y:S01]  /*0350*/  FMUL R17, R4, R17 ;  /* 0x0000001104117220 */ /* 0x000fe20000400000 */
[----:B--2---:R-:W-:-:S03]  /*0360*/  FMUL R16, R15, R16 ;  /* 0x000000100f107220 */ /* 0x004fc60000400000 */
[----:B-----5:R-:W-:Y:S01]  /*0370*/  FFMA R17, R8, R17, R10 ;  /* 0x0000001108117223 */ /* 0x020fe2000000000a */
[----:B------:R-:W-:-:S04]  /*0380*/  FMUL R16, R5, R16 ;  /* 0x0000001005107220 */ /* 0x000fc80000400000 */
[----:B------:R-:W-:Y:S01]  /*0390*/  FFMA R16, R9, R16, R11 ;  /* 0x0000001009107223 */ /* 0x000fe2000000000b */
[----:B---3--:R-:W-:Y:S01]  /*03a0*/  FSETP.GEU.AND P0, PT, R17, -R12, PT ;  /* 0x8000000c1100720b */ /* 0x008fe20003f0e000 */
[----:B------:R-:W-:Y:S02]  /*03b0*/  FADD R12, R12, R17 ;  /* 0x000000110c0c7221 */ /* 0x000fe40000000000 */
[----:B------:R-:W-:Y:S01]  /*03c0*/  FADD R4, R13, R16 ;  /* 0x000000100d047221 */ /* 0x000fe20000000000 */
[----:B------:R-:W-:Y:S01]  /*03d0*/  FSETP.GEU.AND P1, PT, R16, -R13, PT ;  /* 0x8000000d1000720b */ /* 0x000fe20003f2e000 */
[----:B0-----:R-:W-:Y:S01]  /*03e0*/  IMAD.WIDE R2, R0, 0x4, R2 ;  /* 0x0000000400027825 */ /* 0x001fe200078e0202 */
[----:B------:R-:W-:Y:S02]  /*03f0*/  FSEL R12, R12, RZ, P0 ;  /* 0x000000ff0c0c7208 */ /* 0x000fe40000000000 */
[----:B------:R-:W-:-:S05]  /*0400*/  FSEL R13, R4, RZ, P1 ;  /* 0x000000ff040d7208 */ /* 0x000fca0000800000 */
[----:B------:R-:W-:Y:S01]  /*0410*/  STG.E.64 desc[UR4][R2.64], R12 ;  /* 0x0000000c02007986 */ /* 0x000fe2000c101b04 */
[----:B------:R-:W-:Y:S05]  /*0420*/  EXIT ;  /* 0x000000000000794d */ /* 0x000fea0003800000 */
.L_x_0:
[----:B------:R-:W-:-:S00]  /*0430*/  BRA `(.L_x_0) ;  /* 0xfffffffc00fc7947 */ /* 0x000fc0000383ffff */
[----:B------:R-:W-:-:S00]  /*0440*/  NOP ;  /* 0x0000000000007918 */ /* 0x000fc00000000000 */
        /* <DEDUP_REMOVED lines=11> */
.L_x_1:


//--------------------- .nv.global.init           --------------------------
	.section	.nv.global.init,"aw",@progbits
.nv.global.init:
	.type		_$_str,@object
	.size		_$_str,(_$_str_$_2 - _$_str)
_$_str:
        /*0000*/ 	.byte	0x5f, 0x5f, 0x43, 0x55, 0x44, 0x41, 0x5f, 0x46, 0x54, 0x5a, 0x00
	.type		_$_str_$_2,@object
	.size		_$_str_$_2,(.L_1 - _$_str_$_2)
_$_str_$_2:
        /*000b*/ 	.byte	0x5f, 0x5f, 0x43, 0x55, 0x44, 0x41, 0x5f, 0x50, 0x52, 0x45, 0x43, 0x5f, 0x53, 0x51, 0x52, 0x54
        /*001b*/ 	.byte	0x00
.L_1:


//--------------------- .nv.constant0.triton_poi_fused__native_batch_norm_legit_no_training_add_relu_18 --------------------------
	.section	.nv.constant0.triton_poi_fused__native_batch_norm_legit_no_training_add_relu_18,"a",@progbits
	.sectionflags	@""
	.align	4
.nv.constant0.triton_poi_fused__native_batch_norm_legit_no_training_add_relu_18:
	.zero		588
